	.headerflags	@"EF_CUDA_TEXMODE_UNIFIED EF_CUDA_64BIT_ADDRESS EF_CUDA_SM90 EF_CUDA_VIRTUAL_SM(EF_CUDA_SM90)"
	.elftype	@"ET_EXEC"


//--------------------- .nv.info                  --------------------------
	.section	.nv.info,"",@"SHT_CUDA_INFO"
	.align	4


	//----- nvinfo : EIATTR_REGCOUNT
	.align		4
        /*0000*/ 	.byte	0x04, 0x2f
        /*0002*/ 	.short	(.L_1 - .L_0)
	.align		4
.L_0:
        /*0004*/ 	.word	index@(memcpyKernelHighBW)
        /*0008*/ 	.word	0x00000010


	//----- nvinfo : EIATTR_MIN_STACK_SIZE
	.align		4
.L_1:
        /*000c*/ 	.byte	0x04, 0x12
        /*000e*/ 	.short	(.L_3 - .L_2)
	.align		4
.L_2:
        /*0010*/ 	.word	index@(memcpyKernelHighBW)
        /*0014*/ 	.word	0x00000000


	//----- nvinfo : EIATTR_FRAME_SIZE
	.align		4
.L_3:
        /*0018*/ 	.byte	0x04, 0x11
        /*001a*/ 	.short	(.L_5 - .L_4)
	.align		4
.L_4:
        /*001c*/ 	.word	index@(memcpyKernelHighBW)
        /*0020*/ 	.word	0x00000000


	//----- nvinfo : EIATTR_REGCOUNT
	.align		4
.L_5:
        /*0024*/ 	.byte	0x04, 0x2f
        /*0026*/ 	.short	(.L_7 - .L_6)
	.align		4
.L_6:
        /*0028*/ 	.word	index@(memcpyKernelLowLatency)
        /*002c*/ 	.word	0x00000008


	//----- nvinfo : EIATTR_MIN_STACK_SIZE
	.align		4
.L_7:
        /*0030*/ 	.byte	0x04, 0x12
        /*0032*/ 	.short	(.L_9 - .L_8)
	.align		4
.L_8:
        /*0034*/ 	.word	index@(memcpyKernelLowLatency)
        /*0038*/ 	.word	0x00000000


	//----- nvinfo : EIATTR_FRAME_SIZE
	.align		4
.L_9:
        /*003c*/ 	.byte	0x04, 0x11
        /*003e*/ 	.short	(.L_11 - .L_10)
	.align		4
.L_10:
        /*0040*/ 	.word	index@(memcpyKernelLowLatency)
        /*0044*/ 	.word	0x00000000


	//----- nvinfo : EIATTR_REGCOUNT
	.align		4
.L_11:
        /*0048*/ 	.byte	0x04, 0x2f
        /*004a*/ 	.short	(.L_13 - .L_12)
	.align		4
.L_12:
        /*004c*/ 	.word	index@(memcpyKernelTrailing)
        /*0050*/ 	.word	0x00000008


	//----- nvinfo : EIATTR_MIN_STACK_SIZE
	.align		4
.L_13:
        /*0054*/ 	.byte	0x04, 0x12
        /*0056*/ 	.short	(.L_15 - .L_14)
	.align		4
.L_14:
        /*0058*/ 	.word	index@(memcpyKernelTrailing)
        /*005c*/ 	.word	0x00000000


	//----- nvinfo : EIATTR_FRAME_SIZE
	.align		4
.L_15:
        /*0060*/ 	.byte	0x04, 0x11
        /*0062*/ 	.short	(.L_17 - .L_16)
	.align		4
.L_16:
        /*0064*/ 	.word	index@(memcpyKernelTrailing)
        /*0068*/ 	.word	0x00000000


	//----- nvinfo : EIATTR_MIN_STACK_SIZE
	.align		4
.L_17:
        /*006c*/ 	.byte	0x04, 0x12
        /*006e*/ 	.short	(.L_19 - .L_18)
	.align		4
.L_18:
        /*0070*/ 	.word	index@(memcpyKernelTrailing)
        /*0074*/ 	.word	0x00000000


	//----- nvinfo : EIATTR_MIN_STACK_SIZE
	.align		4
.L_19:
        /*0078*/ 	.byte	0x04, 0x12
        /*007a*/ 	.short	(.L_21 - .L_20)
	.align		4
.L_20:
        /*007c*/ 	.word	index@(memcpyKernelLowLatency)
        /*0080*/ 	.word	0x00000000


	//----- nvinfo : EIATTR_MIN_STACK_SIZE
	.align		4
.L_21:
        /*0084*/ 	.byte	0x04, 0x12
        /*0086*/ 	.short	(.L_23 - .L_22)
	.align		4
.L_22:
        /*0088*/ 	.word	index@(memcpyKernelHighBW)
        /*008c*/ 	.word	0x00000000
.L_23:


//--------------------- .nv.info.memcpyKernelTrailing --------------------------
	.section	.nv.info.memcpyKernelTrailing,"",@"SHT_CUDA_INFO"
	.sectionflags	@""
	.align	4


	//----- nvinfo : EIATTR_CUDA_API_VERSION
	.align		4
        /*0000*/ 	.byte	0x04, 0x37
        /*0002*/ 	.short	(.L_25 - .L_24)
.L_24:
        /*0004*/ 	.word	0x0000007c


	//----- nvinfo : EIATTR_KPARAM_INFO
	.align		4
.L_25:
        /*0008*/ 	.byte	0x04, 0x17
        /*000a*/ 	.short	(.L_27 - .L_26)
.L_26:
        /*000c*/ 	.word	0x00000000
        /*0010*/ 	.short	0x0002
        /*0012*/ 	.short	0x0010
        /*0014*/ 	.byte	0x00, 0xf0, 0x21, 0x00


	//----- nvinfo : EIATTR_KPARAM_INFO
	.align		4
.L_27:
        /*0018*/ 	.byte	0x04, 0x17
        /*001a*/ 	.short	(.L_29 - .L_28)
.L_28:
        /*001c*/ 	.word	0x00000000
        /*0020*/ 	.short	0x0001
        /*0022*/ 	.short	0x0008
        /*0024*/ 	.byte	0x00, 0xf0, 0x21, 0x00


	//----- nvinfo : EIATTR_KPARAM_INFO
	.align		4
.L_29:
        /*0028*/ 	.byte	0x04, 0x17
        /*002a*/ 	.short	(.L_31 - .L_30)
.L_30:
        /*002c*/ 	.word	0x00000000
        /*0030*/ 	.short	0x0000
        /*0032*/ 	.short	0x0000
        /*0034*/ 	.byte	0x00, 0xf0, 0x21, 0x00


	//----- nvinfo : EIATTR_SPARSE_MMA_MASK
	.align		4
.L_31:
        /*0038*/ 	.byte	0x03, 0x50
        /*003a*/ 	.short	0x0000


	//----- nvinfo : EIATTR_MAXREG_COUNT
	.align		4
        /*003c*/ 	.byte	0x03, 0x1b
        /*003e*/ 	.short	0x00ff


	//----- nvinfo : EIATTR_EXIT_INSTR_OFFSETS
	.align		4
        /*0040*/ 	.byte	0x04, 0x1c
        /*0042*/ 	.short	(.L_33 - .L_32)


	//   ....[0]....
.L_32:
        /*0044*/ 	.word	0x00000080


	//   ....[1]....
        /*0048*/ 	.word	0x00000120


	//----- nvinfo : EIATTR_CBANK_PARAM_SIZE
	.align		4
.L_33:
        /*004c*/ 	.byte	0x03, 0x19
        /*004e*/ 	.short	0x0018


	//----- nvinfo : EIATTR_PARAM_CBANK
	.align		4
        /*0050*/ 	.byte	0x04, 0x0a
        /*0052*/ 	.short	(.L_35 - .L_34)
	.align		4
.L_34:
        /*0054*/ 	.word	index@(.nv.constant0.memcpyKernelTrailing)
        /*0058*/ 	.short	0x0210
        /*005a*/ 	.short	0x0018


	//----- nvinfo : EIATTR_SW_WAR
	.align		4
.L_35:
        /*005c*/ 	.byte	0x04, 0x36
        /*005e*/ 	.short	(.L_37 - .L_36)
.L_36:
        /*0060*/ 	.word	0x00000008
.L_37:


//--------------------- .nv.info.memcpyKernelLowLatency --------------------------
	.section	.nv.info.memcpyKernelLowLatency,"",@"SHT_CUDA_INFO"
	.sectionflags	@""
	.align	4


	//----- nvinfo : EIATTR_CUDA_API_VERSION
	.align		4
        /*0000*/ 	.byte	0x04, 0x37
        /*0002*/ 	.short	(.L_39 - .L_38)
.L_38:
        /*0004*/ 	.word	0x0000007c


	//----- nvinfo : EIATTR_KPARAM_INFO
	.align		4
.L_39:
        /*0008*/ 	.byte	0x04, 0x17
        /*000a*/ 	.short	(.L_41 - .L_40)
.L_40:
        /*000c*/ 	.word	0x00000000
        /*0010*/ 	.short	0x0002
        /*0012*/ 	.short	0x0010
        /*0014*/ 	.byte	0x00, 0xf0, 0x21, 0x00


	//----- nvinfo : EIATTR_KPARAM_INFO
	.align		4
.L_41:
        /*0018*/ 	.byte	0x04, 0x17
        /*001a*/ 	.short	(.L_43 - .L_42)
.L_42:
        /*001c*/ 	.word	0x00000000
        /*0020*/ 	.short	0x0001
        /*0022*/ 	.short	0x0008
        /*0024*/ 	.byte	0x00, 0xf0, 0x21, 0x00


	//----- nvinfo : EIATTR_KPARAM_INFO
	.align		4
.L_43:
        /*0028*/ 	.byte	0x04, 0x17
        /*002a*/ 	.short	(.L_45 - .L_44)
.L_44:
        /*002c*/ 	.word	0x00000000
        /*0030*/ 	.short	0x0000
        /*0032*/ 	.short	0x0000
        /*0034*/ 	.byte	0x00, 0xf0, 0x21, 0x00


	//----- nvinfo : EIATTR_SPARSE_MMA_MASK
	.align		4
.L_45:
        /*0038*/ 	.byte	0x03, 0x50
        /*003a*/ 	.short	0x0000


	//----- nvinfo : EIATTR_MAXREG_COUNT
	.align		4
        /*003c*/ 	.byte	0x03, 0x1b
        /*003e*/ 	.short	0x00ff


	//----- nvinfo : EIATTR_EXIT_INSTR_OFFSETS
	.align		4
        /*0040*/ 	.byte	0x04, 0x1c
        /*0042*/ 	.short	(.L_47 - .L_46)


	//   ....[0]....
.L_46:
        /*0044*/ 	.word	0x00000080


	//   ....[1]....
        /*0048*/ 	.word	0x00000140


	//----- nvinfo : EIATTR_CBANK_PARAM_SIZE
	.align		4
.L_47:
        /*004c*/ 	.byte	0x03, 0x19
        /*004e*/ 	.short	0x0018


	//----- nvinfo : EIATTR_PARAM_CBANK
	.align		4
        /*0050*/ 	.byte	0x04, 0x0a
        /*0052*/ 	.short	(.L_49 - .L_48)
	.align		4
.L_48:
        /*0054*/ 	.word	index@(.nv.constant0.memcpyKernelLowLatency)
        /*0058*/ 	.short	0x0210
        /*005a*/ 	.short	0x0018


	//----- nvinfo : EIATTR_SW_WAR
	.align		4
.L_49:
        /*005c*/ 	.byte	0x04, 0x36
        /*005e*/ 	.short	(.L_51 - .L_50)
.L_50:
        /*0060*/ 	.word	0x00000008
.L_51:


//--------------------- .nv.info.memcpyKernelHighBW --------------------------
	.section	.nv.info.memcpyKernelHighBW,"",@"SHT_CUDA_INFO"
	.sectionflags	@""
	.align	4


	//----- nvinfo : EIATTR_CUDA_API_VERSION
	.align		4
        /*0000*/ 	.byte	0x04, 0x37
        /*0002*/ 	.short	(.L_53 - .L_52)
.L_52:
        /*0004*/ 	.word	0x0000007c


	//----- nvinfo : EIATTR_KPARAM_INFO
	.align		4
.L_53:
        /*0008*/ 	.byte	0x04, 0x17
        /*000a*/ 	.short	(.L_55 - .L_54)
.L_54:
        /*000c*/ 	.word	0x00000000
        /*0010*/ 	.short	0x0001
        /*0012*/ 	.short	0x0008
        /*0014*/ 	.byte	0x00, 0xf0, 0x21, 0x00


	//----- nvinfo : EIATTR_KPARAM_INFO
	.align		4
.L_55:
        /*0018*/ 	.byte	0x04, 0x17
        /*001a*/ 	.short	(.L_57 - .L_56)
.L_56:
        /*001c*/ 	.word	0x00000000
        /*0020*/ 	.short	0x0000
        /*0022*/ 	.short	0x0000
        /*0024*/ 	.byte	0x00, 0xf0, 0x21, 0x00


	//----- nvinfo : EIATTR_SPARSE_MMA_MASK
	.align		4
.L_57:
        /*0028*/ 	.byte	0x03, 0x50
        /*002a*/ 	.short	0x0000


	//----- nvinfo : EIATTR_MAXREG_COUNT
	.align		4
        /*002c*/ 	.byte	0x03, 0x1b
        /*002e*/ 	.short	0x00ff


	//----- nvinfo : EIATTR_EXIT_INSTR_OFFSETS
	.align		4
        /*0030*/ 	.byte	0x04, 0x1c
        /*0032*/ 	.short	(.L_59 - .L_58)


	//   ....[0]....
.L_58:
        /*0034*/ 	.word	0x00000190


	//----- nvinfo : EIATTR_CBANK_PARAM_SIZE
	.align		4
.L_59:
        /*0038*/ 	.byte	0x03, 0x19
        /*003a*/ 	.short	0x0010


	//----- nvinfo : EIATTR_PARAM_CBANK
	.align		4
        /*003c*/ 	.byte	0x04, 0x0a
        /*003e*/ 	.short	(.L_61 - .L_60)
	.align		4
.L_60:
        /*0040*/ 	.word	index@(.nv.constant0.memcpyKernelHighBW)
        /*0044*/ 	.short	0x0210
        /*0046*/ 	.short	0x0010


	//----- nvinfo : EIATTR_SW_WAR
	.align		4
.L_61:
        /*0048*/ 	.byte	0x04, 0x36
        /*004a*/ 	.short	(.L_63 - .L_62)
.L_62:
        /*004c*/ 	.word	0x00000008
.L_63:


//--------------------- .nv.callgraph             --------------------------
	.section	.nv.callgraph,"",@"SHT_CUDA_CALLGRAPH"
	.align	4
	.sectionentsize	8
	.align		4
        /*0000*/ 	.word	0x00000000
	.align		4
        /*0004*/ 	.word	0xffffffff
	.align		4
        /*0008*/ 	.word	0x00000000
	.align		4
        /*000c*/ 	.word	0xfffffffe
	.align		4
        /*0010*/ 	.word	0x00000000
	.align		4
        /*0014*/ 	.word	0xfffffffd
	.align		4
        /*0018*/ 	.word	0x00000000
	.align		4
        /*001c*/ 	.word	0xfffffffc


//--------------------- .text.memcpyKernelTrailing --------------------------
	.section	.text.memcpyKernelTrailing,"ax",@progbits
	.align	128
        .global         memcpyKernelTrailing
        .type           memcpyKernelTrailing,@function
        .size           memcpyKernelTrailing,(.L_x_3 - memcpyKernelTrailing)
        .other          memcpyKernelTrailing,@"STO_CUDA_ENTRY STV_DEFAULT"
memcpyKernelTrailing:
.text.memcpyKernelTrailing:
[----:B------:R-:W0:Y:S02]  /*0000*/  LDC R1, c[0x0][0x28] ;  /* 0x00000a00ff017b82 */ /* 0x000e240000000800 */
[----:B------:R-:W1:Y:S01]  /*0010*/  S2R R5, SR_CTAID.X ;  /* 0x0000000000057919 */ /* 0x000e620000002500 */
[----:B------:R-:W-:Y:S01]  /*0020*/  IMAD.MOV.U32 R3, RZ, RZ, RZ ;  /* 0x000000ffff037224 */ /* 0x000fe200078e00ff */
[----:B------:R-:W-:Y:S01]  /*0030*/  ULDC.64 UR4, c[0x0][0x220] ;  /* 0x0000880000047ab9 */ /* 0x000fe20000000a00 */
[----:B------:R-:W1:Y:S02]  /*0040*/  S2R R2, SR_TID.X ;  /* 0x0000000000027919 */ /* 0x000e640000002100 */
[----:B-1----:R-:W-:-:S03]  /*0050*/  IMAD.WIDE.U32 R2, R5, 0x100, R2 ;  /* 0x0000010005027825 */ /* 0x002fc600078e0002 */
[----:B------:R-:W-:-:S04]  /*0060*/  ISETP.GE.U32.AND P0, PT, R2, UR4, PT ;  /* 0x0000000402007c0c */ /* 0x000fc8000bf06070 */
[----:B------:R-:W-:-:S13]  /*0070*/  ISETP.GE.U32.AND.EX P0, PT, R3, UR5, PT, P0 ;  /* 0x0000000503007c0c */ /* 0x000fda000bf06100 */
[----:B------:R-:W-:Y:S05]  /*0080*/  @P0 EXIT ;  /* 0x000000000000094d */ /* 0x000fea0003800000 */
[----:B------:R-:W-:Y:S01]  /*0090*/  ULDC.64 UR4, c[0x0][0x218] ;  /* 0x0000860000047ab9 */ /* 0x000fe20000000a00 */
[----:B------:R-:W-:Y:S01]  /*00a0*/  ULDC.64 UR6, c[0x0][0x210] ;  /* 0x0000840000067ab9 */ /* 0x000fe20000000a00 */
[----:B------:R-:W-:-:S04]  /*00b0*/  IADD3 R4, P0, R2, UR4, RZ ;  /* 0x0000000402047c10 */ /* 0x000fc8000ff1e0ff */
[----:B------:R-:W-:Y:S01]  /*00c0*/  IADD3.X R5, R3, UR5, RZ, P0, !PT ;  /* 0x0000000503057c10 */ /* 0x000fe200087fe4ff */
[----:B------:R-:W-:-:S05]  /*00d0*/  ULDC.64 UR4, c[0x0][0x208] ;  /* 0x0000820000047ab9 */ /* 0x000fca0000000a00 */
[----:B------:R-:W2:Y:S01]  /*00e0*/  LDG.E.U8 R5, desc[UR4][R4.64] ;  /* 0x0000000404057981 */ /* 0x000ea2000c1e1100 */
[----:B------:R-:W-:-:S04]  /*00f0*/  IADD3 R2, P0, R2, UR6, RZ ;  /* 0x0000000602027c10 */ /* 0x000fc8000ff1e0ff */
[----:B------:R-:W-:-:S05]  /*0100*/  IADD3.X R3, R3, UR7, RZ, P0, !PT ;  /* 0x0000000703037c10 */ /* 0x000fca00087fe4ff */
[----:B--2---:R-:W-:Y:S01]  /*0110*/  STG.E.U8 desc[UR4][R2.64], R5 ;  /* 0x0000000502007986 */ /* 0x004fe2000c101104 */
[----:B------:R-:W-:Y:S05]  /*0120*/  EXIT ;  /* 0x000000000000794d */ /* 0x000fea0003800000 */
.L_x_0:
[----:B------:R-:W-:-:S00]  /*0130*/  BRA `(.L_x_0) ;  /* 0xfffffffc00fc7947 */ /* 0x000fc0000383ffff */
[----:B------:R-:W-:-:S00]  /*0140*/  NOP ;  /* 0x0000000000007918 */ /* 0x000fc00000000000 */
        /* <DEDUP_REMOVED lines=11> */
.L_x_3:


//--------------------- .text.memcpyKernelLowLatency --------------------------
	.section	.text.memcpyKernelLowLatency,"ax",@progbits
	.align	128
        .global         memcpyKernelLowLatency
        .type           memcpyKernelLowLatency,@function
        .size           memcpyKernelLowLatency,(.L_x_4 - memcpyKernelLowLatency)
        .other          memcpyKernelLowLatency,@"STO_CUDA_ENTRY STV_DEFAULT"
memcpyKernelLowLatency:
.text.memcpyKernelLowLatency:
        /* <DEDUP_REMOVED lines=9> */
[C---:B------:R-:W-:Y:S01]  /*0090*/  IMAD.SHL.U32 R4, R2.reuse, 0x4, RZ ;  /* 0x0000000402047824 */ /* 0x040fe200078e00ff */
[----:B------:R-:W-:Y:S01]  /*00a0*/  ULDC.64 UR4, c[0x0][0x218] ;  /* 0x0000860000047ab9 */ /* 0x000fe20000000a00 */
[----:B------:R-:W-:Y:S01]  /*00b0*/  SHF.L.U64.HI R0, R2, 0x2, R3 ;  /* 0x0000000202007819 */ /* 0x000fe20000010203 */
[----:B------:R-:W-:Y:S02]  /*00c0*/  ULDC.64 UR6, c[0x0][0x210] ;  /* 0x0000840000067ab9 */ /* 0x000fe40000000a00 */
[----:B------:R-:W-:-:S04]  /*00d0*/  IADD3 R2, P0, R4, UR4, RZ ;  /* 0x0000000404027c10 */ /* 0x000fc8000ff1e0ff */
[----:B------:R-:W-:Y:S01]  /*00e0*/  IADD3.X R3, R0, UR5, RZ, P0, !PT ;  /* 0x0000000500037c10 */ /* 0x000fe200087fe4ff */
[----:B------:R-:W-:-:S05]  /*00f0*/  ULDC.64 UR4, c[0x0][0x208] ;  /* 0x0000820000047ab9 */ /* 0x000fca0000000a00 */
[----:B------:R-:W2:Y:S01]  /*0100*/  LDG.E R3, desc[UR4][R2.64] ;  /* 0x0000000402037981 */ /* 0x000ea2000c1e1900 */
[----:B------:R-:W-:-:S04]  /*0110*/  IADD3 R4, P0, R4, UR6, RZ ;  /* 0x0000000604047c10 */ /* 0x000fc8000ff1e0ff */
[----:B------:R-:W-:-:S05]  /*0120*/  IADD3.X R5, R0, UR7, RZ, P0, !PT ;  /* 0x0000000700057c10 */ /* 0x000fca00087fe4ff */
[----:B--2---:R-:W-:Y:S01]  /*0130*/  STG.E desc[UR4][R4.64], R3 ;  /* 0x0000000304007986 */ /* 0x004fe2000c101904 */
[----:B------:R-:W-:Y:S05]  /*0140*/  EXIT ;  /* 0x000000000000794d */ /* 0x000fea0003800000 */
.L_x_1:
        /* <DEDUP_REMOVED lines=11> */
.L_x_4:


//--------------------- .text.memcpyKernelHighBW  --------------------------
	.section	.text.memcpyKernelHighBW,"ax",@progbits
	.align	128
        .global         memcpyKernelHighBW
        .type           memcpyKernelHighBW,@function
        .size           memcpyKernelHighBW,(.L_x_5 - memcpyKernelHighBW)
        .other          memcpyKernelHighBW,@"STO_CUDA_ENTRY STV_DEFAULT"
memcpyKernelHighBW:
.text.memcpyKernelHighBW:
[----:B------:R-:W-:Y:S01]  /*0000*/  LDC R1, c[0x0][0x28] ;  /* 0x00000a00ff017b82 */ /* 0x000fe20000000800 */
[----:B------:R-:W1:Y:S07]  /*0010*/  S2R R0, SR_CTAID.X ;  /* 0x0000000000007919 */ /* 0x000e6e0000002500 */
[----:B------:R-:W1:Y:S01]  /*0020*/  S2UR UR4, SR_CTAID.Y ;  /* 0x00000000000479c3 */ /* 0x000e620000002600 */
[----:B------:R-:W-:Y:S01]  /*0030*/  IMAD.MOV.U32 R3, RZ, RZ, RZ ;  /* 0x000000ffff037224 */ /* 0x000fe200078e00ff */
[----:B------:R-:W-:Y:S01]  /*0040*/  ULDC.64 UR6, c[0x0][0x210] ;  /* 0x0000840000067ab9 */ /* 0x000fe20000000a00 */
[----:B------:R-:W2:Y:S05]  /*0050*/  S2R R2, SR_TID.X ;  /* 0x0000000000027919 */ /* 0x000eaa0000002100 */
[----:B------:R-:W1:Y:S02]  /*0060*/  LDC R5, c[0x0][0xc] ;  /* 0x00000300ff057b82 */ /* 0x000e640000000800 */
[----:B-1----:R-:W-:Y:S01]  /*0070*/  IMAD R5, R5, UR4, R0 ;  /* 0x0000000405057c24 */ /* 0x002fe2000f8e0200 */
[----:B------:R-:W-:-:S03]  /*0080*/  ULDC.64 UR4, c[0x0][0x218] ;  /* 0x0000860000047ab9 */ /* 0x000fc60000000a00 */
[----:B--2---:R-:W-:-:S04]  /*0090*/  IMAD.WIDE.U32 R2, R5, 0x400, R2 ;  /* 0x0000040005027825 */ /* 0x004fc800078e0002 */
[C---:B------:R-:W-:Y:S01]  /*00a0*/  IMAD.SHL.U32 R4, R2.reuse, 0x4, RZ ;  /* 0x0000000402047824 */ /* 0x040fe200078e00ff */
[----:B------:R-:W-:-:S04]  /*00b0*/  SHF.L.U64.HI R0, R2, 0x2, R3 ;  /* 0x0000000202007819 */ /* 0x000fc80000010203 */
[----:B------:R-:W-:-:S04]  /*00c0*/  IADD3 R2, P0, R4, UR4, RZ ;  /* 0x0000000404027c10 */ /* 0x000fc8000ff1e0ff */
[----:B------:R-:W-:Y:S01]  /*00d0*/  IADD3.X R3, R0, UR5, RZ, P0, !PT ;  /* 0x0000000500037c10 */ /* 0x000fe200087fe4ff */
[----:B------:R-:W-:-:S04]  /*00e0*/  ULDC.64 UR4, c[0x0][0x208] ;  /* 0x0000820000047ab9 */ /* 0x000fc80000000a00 */
[----:B------:R-:W2:Y:S01]  /*00f0*/  LDG.E R7, desc[UR4][R2.64] ;  /* 0x0000000402077981 */ /* 0x000ea2000c1e1900 */
[----:B------:R-:W-:-:S04]  /*0100*/  IADD3 R4, P0, R4, UR6, RZ ;  /* 0x0000000604047c10 */ /* 0x000fc8000ff1e0ff */
[----:B------:R-:W-:-:S05]  /*0110*/  IADD3.X R5, R0, UR7, RZ, P0, !PT ;  /* 0x0000000700057c10 */ /* 0x000fca00087fe4ff */
[----:B--2---:R-:W-:Y:S04]  /*0120*/  STG.E desc[UR4][R4.64], R7 ;  /* 0x0000000704007986 */ /* 0x004fe8000c101904 */
[----:B------:R-:W2:Y:S04]  /*0130*/  LDG.E R9, desc[UR4][R2.64+0x400] ;  /* 0x0004000402097981 */ /* 0x000ea8000c1e1900 */
[----:B--2---:R-:W-:Y:S04]  /*0140*/  STG.E desc[UR4][R4.64+0x400], R9 ;  /* 0x0004000904007986 */ /* 0x004fe8000c101904 */
[----:B------:R-:W2:Y:S04]  /*0150*/  LDG.E R11, desc[UR4][R2.64+0x800] ;  /* 0x00080004020b7981 */ /* 0x000ea8000c1e1900 */
[----:B--2---:R-:W-:Y:S04]  /*0160*/  STG.E desc[UR4][R4.64+0x800], R11 ;  /* 0x0008000b04007986 */ /* 0x004fe8000c101904 */
[----:B------:R-:W2:Y:S04]  /*0170*/  LDG.E R13, desc[UR4][R2.64+0xc00] ;  /* 0x000c0004020d7981 */ /* 0x000ea8000c1e1900 */
[----:B--2---:R-:W-:Y:S01]  /*0180*/  STG.E desc[UR4][R4.64+0xc00], R13 ;  /* 0x000c000d04007986 */ /* 0x004fe2000c101904 */
[----:B------:R-:W-:Y:S05]  /*0190*/  EXIT ;  /* 0x000000000000794d */ /* 0x000fea0003800000 */
.L_x_2:
        /* <DEDUP_REMOVED lines=14> */
.L_x_5:


//--------------------- .nv.constant0.memcpyKernelTrailing --------------------------
	.section	.nv.constant0.memcpyKernelTrailing,"a",@progbits
	.sectionflags	@""
	.align	4
.nv.constant0.memcpyKernelTrailing:
	.zero		552


//--------------------- .nv.constant0.memcpyKernelLowLatency --------------------------
	.section	.nv.constant0.memcpyKernelLowLatency,"a",@progbits
	.sectionflags	@""
	.align	4
.nv.constant0.memcpyKernelLowLatency:
	.zero		552


//--------------------- .nv.constant0.memcpyKernelHighBW --------------------------
	.section	.nv.constant0.memcpyKernelHighBW,"a",@progbits
	.sectionflags	@""
	.align	4
.nv.constant0.memcpyKernelHighBW:
	.zero		544
